//
// Generated by NVIDIA NVVM Compiler
//
// Compiler Build ID: CL-36424714
// Cuda compilation tools, release 13.0, V13.0.88
// Based on NVVM 20.0.0
//

.version 9.0
.target sm_100
.address_size 64

	// .globl	_Z20MatrixMulKernelTiledPdS_S_i
// _ZZ20MatrixMulKernelTiledPdS_S_iE3Mds has been demoted
// _ZZ20MatrixMulKernelTiledPdS_S_iE3Nds has been demoted

.visible .entry _Z20MatrixMulKernelTiledPdS_S_i(
	.param .u64 .ptr .align 1 _Z20MatrixMulKernelTiledPdS_S_i_param_0,
	.param .u64 .ptr .align 1 _Z20MatrixMulKernelTiledPdS_S_i_param_1,
	.param .u64 .ptr .align 1 _Z20MatrixMulKernelTiledPdS_S_i_param_2,
	.param .u32 _Z20MatrixMulKernelTiledPdS_S_i_param_3
)
{
	.reg .pred 	%p<6>;
	.reg .b32 	%r<78>;
	.reg .b64 	%rd<13>;
	.reg .b64 	%fd<138>;
	// demoted variable
	.shared .align 8 .b8 _ZZ20MatrixMulKernelTiledPdS_S_iE3Mds[8192];
	// demoted variable
	.shared .align 8 .b8 _ZZ20MatrixMulKernelTiledPdS_S_iE3Nds[8192];
	ld.param.u64 	%rd3, [_Z20MatrixMulKernelTiledPdS_S_i_param_0];
	ld.param.u64 	%rd4, [_Z20MatrixMulKernelTiledPdS_S_i_param_1];
	ld.param.u64 	%rd5, [_Z20MatrixMulKernelTiledPdS_S_i_param_2];
	ld.param.u32 	%r27, [_Z20MatrixMulKernelTiledPdS_S_i_param_3];
	mov.u32 	%r28, %ctaid.x;
	mov.u32 	%r29, %ctaid.y;
	mov.u32 	%r72, %tid.x;
	mov.u32 	%r74, %tid.y;
	shl.b32 	%r30, %r29, 5;
	add.s32 	%r3, %r30, %r74;
	shl.b32 	%r4, %r28, 5;
	add.s32 	%r5, %r4, %r72;
	cvt.rn.f64.s32 	%fd4, %r27;
	mul.f64 	%fd5, %fd4, 0d3FA0000000000000;
	cvt.rpi.f64.f64 	%fd6, %fd5;
	cvt.rzi.s32.f64 	%r6, %fd6;
	setp.lt.s32 	%p1, %r6, 1;
	mov.f64 	%fd137, 0d0000000000000000;
	@%p1 bra 	$L__BB0_8;
	shl.b32 	%r32, %r74, 8;
	mov.u32 	%r33, _ZZ20MatrixMulKernelTiledPdS_S_iE3Mds;
	add.s32 	%r7, %r33, %r32;
	shl.b32 	%r34, %r72, 3;
	add.s32 	%r8, %r7, %r34;
	mov.u32 	%r35, _ZZ20MatrixMulKernelTiledPdS_S_iE3Nds;
	add.s32 	%r10, %r35, %r34;
	add.s32 	%r9, %r10, %r32;
	neg.s32 	%r76, %r6;
	mad.lo.s32 	%r36, %r74, %r27, %r72;
	add.s32 	%r75, %r36, %r4;
	shl.b32 	%r13, %r27, 5;
	mad.lo.s32 	%r73, %r27, %r3, %r72;
	cvta.to.global.u64 	%rd1, %rd3;
	cvta.to.global.u64 	%rd2, %rd4;
	mov.b32 	%r77, 0;
$L__BB0_2:
	max.s32 	%r37, %r3, %r72;
	setp.ge.s32 	%p2, %r37, %r27;
	@%p2 bra 	$L__BB0_4;
	mul.wide.s32 	%rd6, %r73, 8;
	add.s64 	%rd7, %rd1, %rd6;
	ld.global.f64 	%fd7, [%rd7];
	st.shared.f64 	[%r8], %fd7;
$L__BB0_4:
	max.s32 	%r38, %r74, %r5;
	setp.ge.s32 	%p3, %r38, %r27;
	@%p3 bra 	$L__BB0_6;
	mul.wide.s32 	%rd8, %r75, 8;
	add.s64 	%rd9, %rd2, %rd8;
	ld.global.f64 	%fd8, [%rd9];
	st.shared.f64 	[%r9], %fd8;
$L__BB0_6:
	bar.sync 	0;
	ld.shared.f64 	%fd9, [%r7];
	ld.shared.f64 	%fd10, [%r10];
	cvt.rn.f64.s32 	%fd11, %r77;
	fma.rn.f64 	%fd12, %fd9, %fd10, %fd11;
	cvt.rzi.s32.f64 	%r39, %fd12;
	ld.shared.f64 	%fd13, [%r7+8];
	ld.shared.f64 	%fd14, [%r10+256];
	cvt.rn.f64.s32 	%fd15, %r39;
	fma.rn.f64 	%fd16, %fd13, %fd14, %fd15;
	cvt.rzi.s32.f64 	%r40, %fd16;
	ld.shared.f64 	%fd17, [%r7+16];
	ld.shared.f64 	%fd18, [%r10+512];
	cvt.rn.f64.s32 	%fd19, %r40;
	fma.rn.f64 	%fd20, %fd17, %fd18, %fd19;
	cvt.rzi.s32.f64 	%r41, %fd20;
	ld.shared.f64 	%fd21, [%r7+24];
	ld.shared.f64 	%fd22, [%r10+768];
	cvt.rn.f64.s32 	%fd23, %r41;
	fma.rn.f64 	%fd24, %fd21, %fd22, %fd23;
	cvt.rzi.s32.f64 	%r42, %fd24;
	ld.shared.f64 	%fd25, [%r7+32];
	ld.shared.f64 	%fd26, [%r10+1024];
	cvt.rn.f64.s32 	%fd27, %r42;
	fma.rn.f64 	%fd28, %fd25, %fd26, %fd27;
	cvt.rzi.s32.f64 	%r43, %fd28;
	ld.shared.f64 	%fd29, [%r7+40];
	ld.shared.f64 	%fd30, [%r10+1280];
	cvt.rn.f64.s32 	%fd31, %r43;
	fma.rn.f64 	%fd32, %fd29, %fd30, %fd31;
	cvt.rzi.s32.f64 	%r44, %fd32;
	ld.shared.f64 	%fd33, [%r7+48];
	ld.shared.f64 	%fd34, [%r10+1536];
	cvt.rn.f64.s32 	%fd35, %r44;
	fma.rn.f64 	%fd36, %fd33, %fd34, %fd35;
	cvt.rzi.s32.f64 	%r45, %fd36;
	ld.shared.f64 	%fd37, [%r7+56];
	ld.shared.f64 	%fd38, [%r10+1792];
	cvt.rn.f64.s32 	%fd39, %r45;
	fma.rn.f64 	%fd40, %fd37, %fd38, %fd39;
	cvt.rzi.s32.f64 	%r46, %fd40;
	ld.shared.f64 	%fd41, [%r7+64];
	ld.shared.f64 	%fd42, [%r10+2048];
	cvt.rn.f64.s32 	%fd43, %r46;
	fma.rn.f64 	%fd44, %fd41, %fd42, %fd43;
	cvt.rzi.s32.f64 	%r47, %fd44;
	ld.shared.f64 	%fd45, [%r7+72];
	ld.shared.f64 	%fd46, [%r10+2304];
	cvt.rn.f64.s32 	%fd47, %r47;
	fma.rn.f64 	%fd48, %fd45, %fd46, %fd47;
	cvt.rzi.s32.f64 	%r48, %fd48;
	ld.shared.f64 	%fd49, [%r7+80];
	ld.shared.f64 	%fd50, [%r10+2560];
	cvt.rn.f64.s32 	%fd51, %r48;
	fma.rn.f64 	%fd52, %fd49, %fd50, %fd51;
	cvt.rzi.s32.f64 	%r49, %fd52;
	ld.shared.f64 	%fd53, [%r7+88];
	ld.shared.f64 	%fd54, [%r10+2816];
	cvt.rn.f64.s32 	%fd55, %r49;
	fma.rn.f64 	%fd56, %fd53, %fd54, %fd55;
	cvt.rzi.s32.f64 	%r50, %fd56;
	ld.shared.f64 	%fd57, [%r7+96];
	ld.shared.f64 	%fd58, [%r10+3072];
	cvt.rn.f64.s32 	%fd59, %r50;
	fma.rn.f64 	%fd60, %fd57, %fd58, %fd59;
	cvt.rzi.s32.f64 	%r51, %fd60;
	ld.shared.f64 	%fd61, [%r7+104];
	ld.shared.f64 	%fd62, [%r10+3328];
	cvt.rn.f64.s32 	%fd63, %r51;
	fma.rn.f64 	%fd64, %fd61, %fd62, %fd63;
	cvt.rzi.s32.f64 	%r52, %fd64;
	ld.shared.f64 	%fd65, [%r7+112];
	ld.shared.f64 	%fd66, [%r10+3584];
	cvt.rn.f64.s32 	%fd67, %r52;
	fma.rn.f64 	%fd68, %fd65, %fd66, %fd67;
	cvt.rzi.s32.f64 	%r53, %fd68;
	ld.shared.f64 	%fd69, [%r7+120];
	ld.shared.f64 	%fd70, [%r10+3840];
	cvt.rn.f64.s32 	%fd71, %r53;
	fma.rn.f64 	%fd72, %fd69, %fd70, %fd71;
	cvt.rzi.s32.f64 	%r54, %fd72;
	ld.shared.f64 	%fd73, [%r7+128];
	ld.shared.f64 	%fd74, [%r10+4096];
	cvt.rn.f64.s32 	%fd75, %r54;
	fma.rn.f64 	%fd76, %fd73, %fd74, %fd75;
	cvt.rzi.s32.f64 	%r55, %fd76;
	ld.shared.f64 	%fd77, [%r7+136];
	ld.shared.f64 	%fd78, [%r10+4352];
	cvt.rn.f64.s32 	%fd79, %r55;
	fma.rn.f64 	%fd80, %fd77, %fd78, %fd79;
	cvt.rzi.s32.f64 	%r56, %fd80;
	ld.shared.f64 	%fd81, [%r7+144];
	ld.shared.f64 	%fd82, [%r10+4608];
	cvt.rn.f64.s32 	%fd83, %r56;
	fma.rn.f64 	%fd84, %fd81, %fd82, %fd83;
	cvt.rzi.s32.f64 	%r57, %fd84;
	ld.shared.f64 	%fd85, [%r7+152];
	ld.shared.f64 	%fd86, [%r10+4864];
	cvt.rn.f64.s32 	%fd87, %r57;
	fma.rn.f64 	%fd88, %fd85, %fd86, %fd87;
	cvt.rzi.s32.f64 	%r58, %fd88;
	ld.shared.f64 	%fd89, [%r7+160];
	ld.shared.f64 	%fd90, [%r10+5120];
	cvt.rn.f64.s32 	%fd91, %r58;
	fma.rn.f64 	%fd92, %fd89, %fd90, %fd91;
	cvt.rzi.s32.f64 	%r59, %fd92;
	ld.shared.f64 	%fd93, [%r7+168];
	ld.shared.f64 	%fd94, [%r10+5376];
	cvt.rn.f64.s32 	%fd95, %r59;
	fma.rn.f64 	%fd96, %fd93, %fd94, %fd95;
	cvt.rzi.s32.f64 	%r60, %fd96;
	ld.shared.f64 	%fd97, [%r7+176];
	ld.shared.f64 	%fd98, [%r10+5632];
	cvt.rn.f64.s32 	%fd99, %r60;
	fma.rn.f64 	%fd100, %fd97, %fd98, %fd99;
	cvt.rzi.s32.f64 	%r61, %fd100;
	ld.shared.f64 	%fd101, [%r7+184];
	ld.shared.f64 	%fd102, [%r10+5888];
	cvt.rn.f64.s32 	%fd103, %r61;
	fma.rn.f64 	%fd104, %fd101, %fd102, %fd103;
	cvt.rzi.s32.f64 	%r62, %fd104;
	ld.shared.f64 	%fd105, [%r7+192];
	ld.shared.f64 	%fd106, [%r10+6144];
	cvt.rn.f64.s32 	%fd107, %r62;
	fma.rn.f64 	%fd108, %fd105, %fd106, %fd107;
	cvt.rzi.s32.f64 	%r63, %fd108;
	ld.shared.f64 	%fd109, [%r7+200];
	ld.shared.f64 	%fd110, [%r10+6400];
	cvt.rn.f64.s32 	%fd111, %r63;
	fma.rn.f64 	%fd112, %fd109, %fd110, %fd111;
	cvt.rzi.s32.f64 	%r64, %fd112;
	ld.shared.f64 	%fd113, [%r7+208];
	ld.shared.f64 	%fd114, [%r10+6656];
	cvt.rn.f64.s32 	%fd115, %r64;
	fma.rn.f64 	%fd116, %fd113, %fd114, %fd115;
	cvt.rzi.s32.f64 	%r65, %fd116;
	ld.shared.f64 	%fd117, [%r7+216];
	ld.shared.f64 	%fd118, [%r10+6912];
	cvt.rn.f64.s32 	%fd119, %r65;
	fma.rn.f64 	%fd120, %fd117, %fd118, %fd119;
	cvt.rzi.s32.f64 	%r66, %fd120;
	ld.shared.f64 	%fd121, [%r7+224];
	ld.shared.f64 	%fd122, [%r10+7168];
	cvt.rn.f64.s32 	%fd123, %r66;
	fma.rn.f64 	%fd124, %fd121, %fd122, %fd123;
	cvt.rzi.s32.f64 	%r67, %fd124;
	ld.shared.f64 	%fd125, [%r7+232];
	ld.shared.f64 	%fd126, [%r10+7424];
	cvt.rn.f64.s32 	%fd127, %r67;
	fma.rn.f64 	%fd128, %fd125, %fd126, %fd127;
	cvt.rzi.s32.f64 	%r68, %fd128;
	ld.shared.f64 	%fd129, [%r7+240];
	ld.shared.f64 	%fd130, [%r10+7680];
	cvt.rn.f64.s32 	%fd131, %r68;
	fma.rn.f64 	%fd132, %fd129, %fd130, %fd131;
	cvt.rzi.s32.f64 	%r69, %fd132;
	ld.shared.f64 	%fd133, [%r7+248];
	ld.shared.f64 	%fd134, [%r10+7936];
	cvt.rn.f64.s32 	%fd135, %r69;
	fma.rn.f64 	%fd136, %fd133, %fd134, %fd135;
	cvt.rzi.s32.f64 	%r77, %fd136;
	bar.sync 	0;
	add.s32 	%r76, %r76, 1;
	setp.ne.s32 	%p4, %r76, 0;
	add.s32 	%r75, %r75, %r13;
	add.s32 	%r74, %r74, 32;
	add.s32 	%r73, %r73, 32;
	add.s32 	%r72, %r72, 32;
	@%p4 bra 	$L__BB0_2;
	cvt.rn.f64.s32 	%fd137, %r77;
$L__BB0_8:
	max.s32 	%r70, %r3, %r5;
	setp.ge.s32 	%p5, %r70, %r27;
	@%p5 bra 	$L__BB0_10;
	mad.lo.s32 	%r71, %r27, %r3, %r5;
	cvta.to.global.u64 	%rd10, %rd5;
	mul.wide.u32 	%rd11, %r71, 8;
	add.s64 	%rd12, %rd10, %rd11;
	st.global.f64 	[%rd12], %fd137;
$L__BB0_10:
	ret;

}


// ===== COMPILED SASS (sm_100) =====

	.target	sm_100

	.elftype	@"ET_EXEC"


//--------------------- .note.nv.tkinfo           --------------------------
	.section	.note.nv.tkinfo,"",@"SHT_NOTE"
	.sectionflags	@"SHF_NOTE_NV_TKINFO"
	.tkinfo
        /*0018*/ 	.word	0x00000002
        /*0030*/ 	.string	""
        /*0030*/ 	.string	"ptxas"
        /*0030*/ 	.string	"Cuda compilation tools, release 13.0, V13.0.88"
        /*0030*/ 	.string	"Build cuda_13.0.r13.0/compiler.36424714_0"
        /*0030*/ 	.string	"-arch sm_100 -m 64 "



//--------------------- .note.nv.cuinfo           --------------------------
	.section	.note.nv.cuinfo,"",@"SHT_NOTE"
	.sectionflags	@"SHF_NOTE_NV_CUINFO"
        /*0018*/ 	.short	0x0002
        /*001a*/ 	.short	0x0064
        /*001c*/ 	.short	0x0082
	.zero		2


//--------------------- .nv.info                  --------------------------
	.section	.nv.info,"",@"SHT_CUDA_INFO"
	.align	4


	//----- nvinfo : EIATTR_REGCOUNT
	.align		4
        /*0000*/ 	.byte	0x04, 0x2f
        /*0002*/ 	.short	(.L_1 - .L_0)
	.align		4
.L_0:
        /*0004*/ 	.word	index@(_Z20MatrixMulKernelTiledPdS_S_i)
        /*0008*/ 	.word	0x00000020


	//----- nvinfo : EIATTR_FRAME_SIZE
	.align		4
.L_1:
        /*000c*/ 	.byte	0x04, 0x11
        /*000e*/ 	.short	(.L_3 - .L_2)
	.align		4
.L_2:
        /*0010*/ 	.word	index@(_Z20MatrixMulKernelTiledPdS_S_i)
        /*0014*/ 	.word	0x00000000


	//----- nvinfo : EIATTR_MIN_STACK_SIZE
	.align		4
.L_3:
        /*0018*/ 	.byte	0x04, 0x12
        /*001a*/ 	.short	(.L_5 - .L_4)
	.align		4
.L_4:
        /*001c*/ 	.word	index@(_Z20MatrixMulKernelTiledPdS_S_i)
        /*0020*/ 	.word	0x00000000
.L_5:


//--------------------- .nv.compat                --------------------------
	.section	.nv.compat,"",@"SHT_CUDA_COMPAT_INFO"
	.align	4
        /*0000*/ 	.byte	0x02, 0x09, 0x00, 0x00, 0x02, 0x02, 0x01, 0x00, 0x02, 0x05, 0x05, 0x00, 0x03, 0x07, 0x01, 0x01
        /*0010*/ 	.byte	0x02, 0x03, 0x00, 0x00, 0x02, 0x06, 0x01, 0x00, 0x04, 0x0b, 0x08, 0x00, 0x01, 0x00, 0x00, 0x00
        /*0020*/ 	.byte	0x00, 0x00, 0x00, 0x00


//--------------------- .nv.info._Z20MatrixMulKernelTiledPdS_S_i --------------------------
	.section	.nv.info._Z20MatrixMulKernelTiledPdS_S_i,"",@"SHT_CUDA_INFO"
	.sectionflags	@""
	.align	4


	//----- nvinfo : EIATTR_CUDA_API_VERSION
	.align		4
        /*0000*/ 	.byte	0x04, 0x37
        /*0002*/ 	.short	(.L_7 - .L_6)
.L_6:
        /*0004*/ 	.word	0x00000082


	//----- nvinfo : EIATTR_KPARAM_INFO
	.align		4
.L_7:
        /*0008*/ 	.byte	0x04, 0x17
        /*000a*/ 	.short	(.L_9 - .L_8)
.L_8:
        /*000c*/ 	.word	0x00000000
        /*0010*/ 	.short	0x0003
        /*0012*/ 	.short	0x0018
        /*0014*/ 	.byte	0x00, 0xf0, 0x11, 0x00


	//----- nvinfo : EIATTR_KPARAM_INFO
	.align		4
.L_9:
        /*0018*/ 	.byte	0x04, 0x17
        /*001a*/ 	.short	(.L_11 - .L_10)
.L_10:
        /*001c*/ 	.word	0x00000000
        /*0020*/ 	.short	0x0002
        /*0022*/ 	.short	0x0010
        /*0024*/ 	.byte	0x00, 0xf5, 0x21, 0x00


	//----- nvinfo : EIATTR_KPARAM_INFO
	.align		4
.L_11:
        /*0028*/ 	.byte	0x04, 0x17
        /*002a*/ 	.short	(.L_13 - .L_12)
.L_12:
        /*002c*/ 	.word	0x00000000
        /*0030*/ 	.short	0x0001
        /*0032*/ 	.short	0x0008
        /*0034*/ 	.byte	0x00, 0xf5, 0x21, 0x00


	//----- nvinfo : EIATTR_KPARAM_INFO
	.align		4
.L_13:
        /*0038*/ 	.byte	0x04, 0x17
        /*003a*/ 	.short	(.L_15 - .L_14)
.L_14:
        /*003c*/ 	.word	0x00000000
        /*0040*/ 	.short	0x0000
        /*0042*/ 	.short	0x0000
        /*0044*/ 	.byte	0x00, 0xf5, 0x21, 0x00


	//----- nvinfo : EIATTR_SPARSE_MMA_MASK
	.align		4
.L_15:
        /*0048*/ 	.byte	0x03, 0x50
        /*004a*/ 	.short	0x0000


	//----- nvinfo : EIATTR_MAXREG_COUNT
	.align		4
        /*004c*/ 	.byte	0x03, 0x1b
        /*004e*/ 	.short	0x00ff


	//----- nvinfo : EIATTR_NUM_BARRIERS
	.align		4
        /*0050*/ 	.byte	0x02, 0x4c
        /*0052*/ 	.byte	0x01
	.zero		1


	//----- nvinfo : EIATTR_MERCURY_ISA_VERSION
	.align		4
        /*0054*/ 	.byte	0x03, 0x5f
        /*0056*/ 	.short	0x0101


	//----- nvinfo : EIATTR_VRC_CTA_INIT_COUNT
	.align		4
        /*0058*/ 	.byte	0x02, 0x4a
	.zero		1
	.zero		1


	//----- nvinfo : EIATTR_EXIT_INSTR_OFFSETS
	.align		4
        /*005c*/ 	.byte	0x04, 0x1c
        /*005e*/ 	.short	(.L_17 - .L_16)


	//   ....[0]....
.L_16:
        /*0060*/ 	.word	0x00000c80


	//   ....[1]....
        /*0064*/ 	.word	0x00000cd0


	//----- nvinfo : EIATTR_CBANK_PARAM_SIZE
	.align		4
.L_17:
        /*0068*/ 	.byte	0x03, 0x19
        /*006a*/ 	.short	0x001c


	//----- nvinfo : EIATTR_PARAM_CBANK
	.align		4
        /*006c*/ 	.byte	0x04, 0x0a
        /*006e*/ 	.short	(.L_19 - .L_18)
	.align		4
.L_18:
        /*0070*/ 	.word	index@(.nv.constant0._Z20MatrixMulKernelTiledPdS_S_i)
        /*0074*/ 	.short	0x0380
        /*0076*/ 	.short	0x001c


	//----- nvinfo : EIATTR_SW_WAR
	.align		4
.L_19:
        /*0078*/ 	.byte	0x04, 0x36
        /*007a*/ 	.short	(.L_21 - .L_20)
.L_20:
        /*007c*/ 	.word	0x00000008
.L_21:


//--------------------- .nv.callgraph             --------------------------
	.section	.nv.callgraph,"",@"SHT_CUDA_CALLGRAPH"
	.align	4
	.sectionentsize	8
	.align		4
        /*0000*/ 	.word	0x00000000
	.align		4
        /*0004*/ 	.word	0xffffffff
	.align		4
        /*0008*/ 	.word	0x00000000
	.align		4
        /*000c*/ 	.word	0xfffffffe
	.align		4
        /*0010*/ 	.word	0x00000000
	.align		4
        /*0014*/ 	.word	0xfffffffd
	.align		4
        /*0018*/ 	.word	0x00000000
	.align		4
        /*001c*/ 	.word	0xfffffffc


//--------------------- .text._Z20MatrixMulKernelTiledPdS_S_i --------------------------
	.section	.text._Z20MatrixMulKernelTiledPdS_S_i,"ax",@progbits
	.align	128
        .global         _Z20MatrixMulKernelTiledPdS_S_i
        .type           _Z20MatrixMulKernelTiledPdS_S_i,@function
        .size           _Z20MatrixMulKernelTiledPdS_S_i,(.L_x_3 - _Z20MatrixMulKernelTiledPdS_S_i)
        .other          _Z20MatrixMulKernelTiledPdS_S_i,@"STO_CUDA_ENTRY STV_DEFAULT"
_Z20MatrixMulKernelTiledPdS_S_i:
.text._Z20MatrixMulKernelTiledPdS_S_i:
[----:B------:R-:W-:Y:S01]  /*0000*/  LDC R1, c[0x0][0x37c] ;  /* 0x0000df00ff017b82 */ /* 0x000fe20000000800 */
[----:B------:R-:W0:Y:S01]  /*0010*/  LDCU UR4, c[0x0][0x398] ;  /* 0x00007300ff0477ac */ /* 0x000e220008000800 */
[----:B------:R-:W1:Y:S01]  /*0020*/  S2R R20, SR_CTAID.Y ;  /* 0x0000000000147919 */ /* 0x000e620000002600 */
[----:B------:R-:W-:Y:S01]  /*0030*/  CS2R R26, SRZ ;  /* 0x00000000001a7805 */ /* 0x000fe2000001ff00 */
[----:B------:R-:W2:Y:S01]  /*0040*/  LDCU.64 UR8, c[0x0][0x358] ;  /* 0x00006b00ff0877ac */ /* 0x000ea20008000a00 */
[----:B------:R-:W1:Y:S01]  /*0050*/  S2R R18, SR_TID.Y ;  /* 0x0000000000127919 */ /* 0x000e620000002200 */
[----:B------:R-:W3:Y:S01]  /*0060*/  S2R R4, SR_CTAID.X ;  /* 0x0000000000047919 */ /* 0x000ee20000002500 */
[----:B------:R-:W3:Y:S01]  /*0070*/  S2R R19, SR_TID.X ;  /* 0x0000000000137919 */ /* 0x000ee20000002100 */
[----:B0-----:R-:W-:-:S04]  /*0080*/  IMAD.U32 R6, RZ, RZ, UR4 ;  /* 0x00000004ff067e24 */ /* 0x001fc8000f8e00ff */
[----:B------:R-:W0:Y:S02]  /*0090*/  I2F.F64 R2, R6 ;  /* 0x0000000600027312 */ /* 0x000e240000201c00 */
[----:B0-----:R-:W-:Y:S01]  /*00a0*/  DMUL R2, R2, 0.03125 ;  /* 0x3fa0000002027828 */ /* 0x001fe20000000000 */
[----:B-1----:R-:W-:Y:S01]  /*00b0*/  IMAD R20, R20, 0x20, R18 ;  /* 0x0000002014147824 */ /* 0x002fe200078e0212 */
[----:B---3--:R-:W-:-:S08]  /*00c0*/  LEA R21, R4, R19, 0x5 ;  /* 0x0000001304157211 */ /* 0x008fd000078e28ff */
[----:B------:R-:W0:Y:S02]  /*00d0*/  F2I.F64.CEIL R2, R2 ;  /* 0x0000000200027311 */ /* 0x000e240000309100 */
[----:B0-----:R-:W-:-:S13]  /*00e0*/  ISETP.GE.AND P0, PT, R2, 0x1, PT ;  /* 0x000000010200780c */ /* 0x001fda0003f06270 */
[----:B--2---:R-:W-:Y:S05]  /*00f0*/  @!P0 BRA `(.L_x_0) ;  /* 0x0000000800d88947 */ /* 0x004fea0003800000 */
[----:B------:R-:W0:Y:S01]  /*0100*/  S2UR UR6, SR_CgaCtaId ;  /* 0x00000000000679c3 */ /* 0x000e220000008800 */
[----:B------:R-:W-:Y:S01]  /*0110*/  UMOV UR4, 0x400 ;  /* 0x0000040000047882 */ /* 0x000fe20000000000 */
[-C--:B------:R-:W-:Y:S01]  /*0120*/  IMAD R17, R18, R6.reuse, R19 ;  /* 0x0000000612117224 */ /* 0x080fe200078e0213 */
[----:B------:R-:W-:Y:S01]  /*0130*/  UIADD3 UR5, UPT, UPT, UR4, 0x2000, URZ ;  /* 0x0000200004057890 */ /* 0x000fe2000fffe0ff */
[----:B------:R-:W-:Y:S01]  /*0140*/  IMAD.MOV R16, RZ, RZ, -R2 ;  /* 0x000000ffff107224 */ /* 0x000fe200078e0a02 */
[----:B------:R-:W-:Y:S01]  /*0150*/  MOV R26, RZ ;  /* 0x000000ff001a7202 */ /* 0x000fe20000000f00 */
[----:B------:R-:W-:Y:S02]  /*0160*/  IMAD R17, R4, 0x20, R17 ;  /* 0x0000002004117824 */ /* 0x000fe400078e0211 */
[----:B------:R-:W1:Y:S01]  /*0170*/  LDC R0, c[0x0][0x398] ;  /* 0x0000e600ff007b82 */ /* 0x000e620000000800 */
[----:B------:R-:W-:Y:S01]  /*0180*/  IMAD R7, R20, R6, R19 ;  /* 0x0000000614077224 */ /* 0x000fe200078e0213 */
[----:B0-----:R-:W-:-:S02]  /*0190*/  ULEA UR4, UR6, UR4, 0x18 ;  /* 0x0000000406047291 */ /* 0x001fc4000f8ec0ff */
[----:B------:R-:W-:-:S04]  /*01a0*/  ULEA UR5, UR6, UR5, 0x18 ;  /* 0x0000000506057291 */ /* 0x000fc8000f8ec0ff */
[----:B------:R-:W-:Y:S02]  /*01b0*/  LEA R5, R18, UR4, 0x8 ;  /* 0x0000000412057c11 */ /* 0x000fe4000f8e40ff */
[----:B------:R-:W-:-:S03]  /*01c0*/  LEA R3, R19, UR5, 0x3 ;  /* 0x0000000513037c11 */ /* 0x000fc6000f8e18ff */
[----:B------:R-:W-:Y:S01]  /*01d0*/  IMAD R4, R19, 0x8, R5 ;  /* 0x0000000813047824 */ /* 0x000fe200078e0205 */
[----:B------:R-:W-:-:S07]  /*01e0*/  LEA R2, R18, R3, 0x8 ;  /* 0x0000000312027211 */ /* 0x000fce00078e40ff */
.L_x_1:
[----:B-1----:R-:W-:Y:S01]  /*01f0*/  IMAD.MOV.U32 R6, RZ, RZ, R0 ;  /* 0x000000ffff067224 */ /* 0x002fe200078e0000 */
[----:B0-----:R-:W-:Y:S02]  /*0200*/  VIMNMX R9, PT, PT, R20, R19, !PT ;  /* 0x0000001314097248 */ /* 0x001fe40007fe0100 */
[----:B------:R-:W-:Y:S02]  /*0210*/  VIMNMX R11, PT, PT, R21, R18, !PT ;  /* 0x00000012150b7248 */ /* 0x000fe40007fe0100 */
[-C--:B------:R-:W-:Y:S02]  /*0220*/  ISETP.GE.AND P0, PT, R9, R6.reuse, PT ;  /* 0x000000060900720c */ /* 0x080fe40003f06270 */
[----:B------:R-:W-:-:S11]  /*0230*/  ISETP.GE.AND P1, PT, R11, R6, PT ;  /* 0x000000060b00720c */ /* 0x000fd60003f26270 */
[----:B------:R-:W0:Y:S08]  /*0240*/  @!P0 LDC.64 R10, c[0x0][0x380] ;  /* 0x0000e000ff0a8b82 */ /* 0x000e300000000a00 */
[----:B------:R-:W1:Y:S01]  /*0250*/  @!P1 LDC.64 R8, c[0x0][0x388] ;  /* 0x0000e200ff089b82 */ /* 0x000e620000000a00 */
[----:B0-----:R-:W-:-:S06]  /*0260*/  @!P0 IMAD.WIDE R24, R7, 0x8, R10 ;  /* 0x0000000807188825 */ /* 0x001fcc00078e020a */
[----:B--2---:R-:W2:Y:S01]  /*0270*/  @!P0 LDG.E.64 R24, desc[UR8][R24.64] ;  /* 0x0000000818188981 */ /* 0x004ea2000c1e1b00 */
[----:B-1----:R-:W-:-:S06]  /*0280*/  @!P1 IMAD.WIDE R28, R17, 0x8, R8 ;  /* 0x00000008111c9825 */ /* 0x002fcc00078e0208 */
[----:B------:R-:W3:Y:S01]  /*0290*/  @!P1 LDG.E.64 R28, desc[UR8][R28.64] ;  /* 0x000000081c1c9981 */ /* 0x000ee2000c1e1b00 */
[----:B------:R-:W0:Y:S03]  /*02a0*/  I2F.F64 R8, R26 ;  /* 0x0000001a00087312 */ /* 0x000e260000201c00 */
[----:B--2---:R-:W-:Y:S04]  /*02b0*/  @!P0 STS.64 [R4], R24 ;  /* 0x0000001804008388 */ /* 0x004fe80000000a00 */
[----:B---3--:R-:W-:Y:S01]  /*02c0*/  @!P1 STS.64 [R2], R28 ;  /* 0x0000001c02009388 */ /* 0x008fe20000000a00 */
[----:B------:R-:W-:Y:S06]  /*02d0*/  BAR.SYNC.DEFER_BLOCKING 0x0 ;  /* 0x0000000000007b1d */ /* 0x000fec0000010000 */
[----:B------:R-:W-:Y:S04]  /*02e0*/  LDS.64 R10, [R3] ;  /* 0x00000000030a7984 */ /* 0x000fe80000000a00 */
[----:B------:R-:W0:Y:S04]  /*02f0*/  LDS.128 R12, [R5] ;  /* 0x00000000050c7984 */ /* 0x000e280000000c00 */
[----:B------:R-:W1:Y:S01]  /*0300*/  LDS.64 R22, [R3+0x100] ;  /* 0x0001000003167984 */ /* 0x000e620000000a00 */
[----:B0-----:R-:W-:-:S03]  /*0310*/  DFMA R26, R12, R10, R8 ;  /* 0x0000000a0c1a722b */ /* 0x001fc60000000008 */
[----:B------:R-:W-:Y:S04]  /*0320*/  LDS.64 R12, [R3+0x200] ;  /* 0x00020000030c7984 */ /* 0x000fe80000000a00 */
[----:B------:R-:W0:Y:S03]  /*0330*/  LDS.128 R8, [R5+0x10] ;  /* 0x0000100005087984 */ /* 0x000e260000000c00 */
[----:B------:R-:W2:Y:S08]  /*0340*/  F2I.F64.TRUNC R27, R26 ;  /* 0x0000001a001b7311 */ /* 0x000eb0000030d100 */
[----:B--2---:R-:W1:Y:S02]  /*0350*/  I2F.F64 R24, R27 ;  /* 0x0000001b00187312 */ /* 0x004e640000201c00 */
[----:B-1----:R-:W-:Y:S01]  /*0360*/  DFMA R28, R22, R14, R24 ;  /* 0x0000000e161c722b */ /* 0x002fe20000000018 */
[----:B------:R-:W1:Y:S09]  /*0370*/  LDS.64 R22, [R3+0x300] ;  /* 0x0003000003167984 */ /* 0x000e720000000a00 */
[----:B------:R-:W2:Y:S08]  /*0380*/  F2I.F64.TRUNC R28, R28 ;  /* 0x0000001c001c7311 */ /* 0x000eb0000030d100 */
[----:B--2---:R-:W0:Y:S02]  /*0390*/  I2F.F64 R14, R28 ;  /* 0x0000001c000e7312 */ /* 0x004e240000201c00 */
[----:B0-----:R-:W-:Y:S01]  /*03a0*/  DFMA R8, R8, R12, R14 ;  /* 0x0000000c0808722b */ /* 0x001fe2000000000e */
[----:B------:R-:W-:Y:S09]  /*03b0*/  LDS.128 R12, [R5+0x20] ;  /* 0x00002000050c7984 */ /* 0x000ff20000000c00 */
[----:B------:R-:W0:Y:S08]  /*03c0*/  F2I.F64.TRUNC R8, R8 ;  /* 0x0000000800087311 */ /* 0x000e30000030d100 */
[----:B0-----:R0:W1:Y:S02]  /*03d0*/  I2F.F64 R24, R8 ;  /* 0x0000000800187312 */ /* 0x0010640000201c00 */
[----:B0-----:R-:W0:Y:S01]  /*03e0*/  LDS.64 R8, [R3+0x400] ;  /* 0x0004000003087984 */ /* 0x001e220000000a00 */
[----:B-1----:R-:W-:-:S03]  /*03f0*/  DFMA R26, R22, R10, R24 ;  /* 0x0000000a161a722b */ /* 0x002fc60000000018 */
[----:B------:R-:W1:Y:S07]  /*0400*/  LDS.64 R22, [R3+0x500] ;  /* 0x0005000003167984 */ /* 0x000e6e0000000a00 */
[----:B------:R-:W2:Y:S08]  /*0410*/  F2I.F64.TRUNC R26, R26 ;  /* 0x0000001a001a7311 */ /* 0x000eb0000030d100 */
[----:B--2---:R-:W0:Y:S02]  /*0420*/  I2F.F64 R10, R26 ;  /* 0x0000001a000a7312 */ /* 0x004e240000201c00 */
[----:B0-----:R-:W-:Y:S01]  /*0430*/  DFMA R10, R12, R8, R10 ;  /* 0x000000080c0a722b */ /* 0x001fe2000000000a */
[----:B------:R-:W-:Y:S09]  /*0440*/  LDS.64 R12, [R3+0x600] ;  /* 0x00060000030c7984 */ /* 0x000ff20000000a00 */
[----:B------:R-:W0:Y:S08]  /*0450*/  F2I.F64.TRUNC R10, R10 ;  /* 0x0000000a000a7311 */ /* 0x000e30000030d100 */
[----:B0-----:R0:W1:Y:S02]  /*0460*/  I2F.F64 R24, R10 ;  /* 0x0000000a00187312 */ /* 0x0010640000201c00 */
[----:B0-----:R-:W0:Y:S01]  /*0470*/  LDS.128 R8, [R5+0x30] ;  /* 0x0000300005087984 */ /* 0x001e220000000c00 */
[----:B-1----:R-:W-:-:S03]  /*0480*/  DFMA R28, R22, R14, R24 ;  /* 0x0000000e161c722b */ /* 0x002fc60000000018 */
[----:B------:R-:W1:Y:S07]  /*0490*/  LDS.64 R22, [R3+0x700] ;  /* 0x0007000003167984 */ /* 0x000e6e0000000a00 */
        /* <DEDUP_REMOVED lines=102> */
[----:B------:R-:W-:Y:S04]  /*0b00*/  LDS.64 R12, [R3+0x1e00] ;  /* 0x001e0000030c7984 */ /* 0x000fe80000000a00 */
[----:B------:R-:W0:Y:S05]  /*0b10*/  LDS.128 R8, [R5+0xf0] ;  /* 0x0000f00005087984 */ /* 0x000e2a0000000c00 */
[----:B------:R-:W2:Y:S08]  /*0b20*/  F2I.F64.TRUNC R28, R28 ;  /* 0x0000001c001c7311 */ /* 0x000eb0000030d100 */
[----:B--2---:R-:W1:Y:S02]  /*0b30*/  I2F.F64 R24, R28 ;  /* 0x0000001c00187312 */ /* 0x004e640000201c00 */
[----:B-1----:R-:W-:Y:S01]  /*0b40*/  DFMA R24, R22, R14, R24 ;  /* 0x0000000e1618722b */ /* 0x002fe20000000018 */
[----:B------:R-:W1:Y:S05]  /*0b50*/  LDS.64 R14, [R3+0x1f00] ;  /* 0x001f0000030e7984 */ /* 0x000e6a0000000a00 */
[----:B------:R-:W2:Y:S08]  /*0b60*/  F2I.F64.TRUNC R22, R24 ;  /* 0x0000001800167311 */ /* 0x000eb0000030d100 */
[----:B--2---:R-:W0:Y:S02]  /*0b70*/  I2F.F64 R22, R22 ;  /* 0x0000001600167312 */ /* 0x004e240000201c00 */
[----:B0-----:R-:W-:-:S10]  /*0b80*/  DFMA R12, R8, R12, R22 ;  /* 0x0000000c080c722b */ /* 0x001fd40000000016 */
[----:B------:R-:W0:Y:S01]  /*0b90*/  F2I.F64.TRUNC R12, R12 ;  /* 0x0000000c000c7311 */ /* 0x000e22000030d100 */
[----:B------:R-:W-:-:S07]  /*0ba0*/  IADD3 R16, PT, PT, R16, 0x1, RZ ;  /* 0x0000000110107810 */ /* 0x000fce0007ffe0ff */
[----:B0-----:R-:W1:Y:S01]  /*0bb0*/  I2F.F64 R8, R12 ;  /* 0x0000000c00087312 */ /* 0x001e620000201c00 */
[----:B------:R-:W-:Y:S01]  /*0bc0*/  BAR.SYNC.DEFER_BLOCKING 0x0 ;  /* 0x0000000000007b1d */ /* 0x000fe20000010000 */
[----:B------:R-:W-:-:S05]  /*0bd0*/  ISETP.NE.AND P0, PT, R16, RZ, PT ;  /* 0x000000ff1000720c */ /* 0x000fca0003f05270 */
[----:B-1----:R-:W-:-:S06]  /*0be0*/  DFMA R8, R14, R10, R8 ;  /* 0x0000000a0e08722b */ /* 0x002fcc0000000008 */
[----:B------:R0:W2:Y:S01]  /*0bf0*/  F2I.F64.TRUNC R26, R8 ;  /* 0x00000008001a7311 */ /* 0x0000a2000030d100 */
[----:B------:R-:W-:Y:S01]  /*0c00*/  VIADD R18, R18, 0x20 ;  /* 0x0000002012127836 */ /* 0x000fe20000000000 */
[----:B------:R-:W-:Y:S01]  /*0c10*/  IADD3 R19, PT, PT, R19, 0x20, RZ ;  /* 0x0000002013137810 */ /* 0x000fe20007ffe0ff */
[----:B------:R-:W-:Y:S01]  /*0c20*/  VIADD R7, R7, 0x20 ;  /* 0x0000002007077836 */ /* 0x000fe20000000000 */
[----:B------:R-:W-:Y:S01]  /*0c30*/  LEA R17, R6, R17, 0x5 ;  /* 0x0000001106117211 */ /* 0x000fe200078e28ff */
[----:B------:R-:W-:Y:S06]  /*0c40*/  @P0 BRA `(.L_x_1) ;  /* 0xfffffff400680947 */ /* 0x000fec000383ffff */
[----:B--2---:R-:W1:Y:S02]  /*0c50*/  I2F.F64 R26, R26 ;  /* 0x0000001a001a7312 */ /* 0x004e640000201c00 */
.L_x_0:
[----:B------:R-:W-:-:S04]  /*0c60*/  VIMNMX R3, PT, PT, R20, R21, !PT ;  /* 0x0000001514037248 */ /* 0x000fc80007fe0100 */
[----:B------:R-:W-:-:S13]  /*0c70*/  ISETP.GE.AND P0, PT, R3, R6, PT ;  /* 0x000000060300720c */ /* 0x000fda0003f06270 */
[----:B------:R-:W-:Y:S05]  /*0c80*/  @P0 EXIT ;  /* 0x000000000000094d */ /* 0x000fea0003800000 */
[----:B------:R-:W2:Y:S01]  /*0c90*/  LDC.64 R2, c[0x0][0x390] ;  /* 0x0000e400ff027b82 */ /* 0x000ea20000000a00 */
[----:B------:R-:W-:-:S04]  /*0ca0*/  IMAD R21, R20, R6, R21 ;  /* 0x0000000614157224 */ /* 0x000fc800078e0215 */
[----:B--2---:R-:W-:-:S05]  /*0cb0*/  IMAD.WIDE.U32 R2, R21, 0x8, R2 ;  /* 0x0000000815027825 */ /* 0x004fca00078e0002 */
[----:B-1----:R-:W-:Y:S01]  /*0cc0*/  STG.E.64 desc[UR8][R2.64], R26 ;  /* 0x0000001a02007986 */ /* 0x002fe2000c101b08 */
[----:B------:R-:W-:Y:S05]  /*0cd0*/  EXIT ;  /* 0x000000000000794d */ /* 0x000fea0003800000 */
.L_x_2:
[----:B------:R-:W-:-:S00]  /*0ce0*/  BRA `(.L_x_2) ;  /* 0xfffffffc00fc7947 */ /* 0x000fc0000383ffff */
[----:B------:R-:W-:-:S00]  /*0cf0*/  NOP ;  /* 0x0000000000007918 */ /* 0x000fc00000000000 */
        /* <DEDUP_REMOVED lines=8> */
.L_x_3:


//--------------------- .nv.shared._Z20MatrixMulKernelTiledPdS_S_i --------------------------
	.section	.nv.shared._Z20MatrixMulKernelTiledPdS_S_i,"aw",@nobits
	.sectionflags	@""
	.align	8
.nv.shared._Z20MatrixMulKernelTiledPdS_S_i:
	.zero		17408


//--------------------- .nv.shared.reserved.0     --------------------------
	.section	.nv.shared.reserved.0,"aw",@nobits
	.weak		__nv_reservedSMEM_offset_0_alias
	.size		__nv_reservedSMEM_offset_0_alias, 0, 64
	.other		__nv_reservedSMEM_offset_0_alias,@"STO_CUDA_RESERVED_SHARED STV_DEFAULT"
__nv_reservedSMEM_offset_0_alias:
	.zero		0
	.zero		64


//--------------------- .nv.constant0._Z20MatrixMulKernelTiledPdS_S_i --------------------------
	.section	.nv.constant0._Z20MatrixMulKernelTiledPdS_S_i,"a",@progbits
	.sectionflags	@""
	.align	4
.nv.constant0._Z20MatrixMulKernelTiledPdS_S_i:
	.zero		924


//--------------------- SYMBOLS --------------------------

	.type		.nv.reservedSmem.offset0,@object
	.size		.nv.reservedSmem.offset0,0x4
	.type		.nv.reservedSmem.cap,@object
	.size		.nv.reservedSmem.cap,0x4
